	.headerflags	@"EF_CUDA_TEXMODE_UNIFIED EF_CUDA_64BIT_ADDRESS EF_CUDA_ACCELERATORS EF_CUDA_SM90 EF_CUDA_VIRTUAL_SM(EF_CUDA_SM90)"
	.elftype	@"ET_EXEC"


//--------------------- .nv.info                  --------------------------
	.section	.nv.info,"",@"SHT_CUDA_INFO"
	.align	4


	//----- nvinfo : EIATTR_REGCOUNT
	.align		4
        /*0000*/ 	.byte	0x04, 0x2f
        /*0002*/ 	.short	(.L_1 - .L_0)
	.align		4
.L_0:
        /*0004*/ 	.word	index@(triton_poi_fused_add_convolution_4)
        /*0008*/ 	.word	0x0000000e


	//----- nvinfo : EIATTR_MIN_STACK_SIZE
	.align		4
.L_1:
        /*000c*/ 	.byte	0x04, 0x12
        /*000e*/ 	.short	(.L_3 - .L_2)
	.align		4
.L_2:
        /*0010*/ 	.word	index@(triton_poi_fused_add_convolution_4)
        /*0014*/ 	.word	0x00000000


	//----- nvinfo : EIATTR_FRAME_SIZE
	.align		4
.L_3:
        /*0018*/ 	.byte	0x04, 0x11
        /*001a*/ 	.short	(.L_5 - .L_4)
	.align		4
.L_4:
        /*001c*/ 	.word	index@(triton_poi_fused_add_convolution_4)
        /*0020*/ 	.word	0x00000000


	//----- nvinfo : EIATTR_MIN_STACK_SIZE
	.align		4
.L_5:
        /*0024*/ 	.byte	0x04, 0x12
        /*0026*/ 	.short	(.L_7 - .L_6)
	.align		4
.L_6:
        /*0028*/ 	.word	index@(triton_poi_fused_add_convolution_4)
        /*002c*/ 	.word	0x00000000
.L_7:


//--------------------- .nv.info.triton_poi_fused_add_convolution_4 --------------------------
	.section	.nv.info.triton_poi_fused_add_convolution_4,"",@"SHT_CUDA_INFO"
	.sectionflags	@""
	.align	4


	//----- nvinfo : EIATTR_CUDA_API_VERSION
	.align		4
        /*0000*/ 	.byte	0x04, 0x37
        /*0002*/ 	.short	(.L_9 - .L_8)
.L_8:
        /*0004*/ 	.word	0x0000007c


	//----- nvinfo : EIATTR_KPARAM_INFO
	.align		4
.L_9:
        /*0008*/ 	.byte	0x04, 0x17
        /*000a*/ 	.short	(.L_11 - .L_10)
.L_10:
        /*000c*/ 	.word	0x00000000
        /*0010*/ 	.short	0x0003
        /*0012*/ 	.short	0x0018
        /*0014*/ 	.byte	0x00, 0xf0, 0x11, 0x00


	//----- nvinfo : EIATTR_KPARAM_INFO
	.align		4
.L_11:
        /*0018*/ 	.byte	0x04, 0x17
        /*001a*/ 	.short	(.L_13 - .L_12)
.L_12:
        /*001c*/ 	.word	0x00000000
        /*0020*/ 	.short	0x0002
        /*0022*/ 	.short	0x0010
        /*0024*/ 	.byte	0x00, 0xf4, 0x21, 0x00


	//----- nvinfo : EIATTR_KPARAM_INFO
	.align		4
.L_13:
        /*0028*/ 	.byte	0x04, 0x17
        /*002a*/ 	.short	(.L_15 - .L_14)
.L_14:
        /*002c*/ 	.word	0x00000000
        /*0030*/ 	.short	0x0001
        /*0032*/ 	.short	0x0008
        /*0034*/ 	.byte	0x00, 0xf4, 0x21, 0x00


	//----- nvinfo : EIATTR_KPARAM_INFO
	.align		4
.L_15:
        /*0038*/ 	.byte	0x04, 0x17
        /*003a*/ 	.short	(.L_17 - .L_16)
.L_16:
        /*003c*/ 	.word	0x00000000
        /*0040*/ 	.short	0x0000
        /*0042*/ 	.short	0x0000
        /*0044*/ 	.byte	0x00, 0xf4, 0x21, 0x00


	//----- nvinfo : EIATTR_SPARSE_MMA_MASK
	.align		4
.L_17:
        /*0048*/ 	.byte	0x03, 0x50
        /*004a*/ 	.short	0x0000


	//----- nvinfo : EIATTR_MAXREG_COUNT
	.align		4
        /*004c*/ 	.byte	0x03, 0x1b
        /*004e*/ 	.short	0x00ff


	//----- nvinfo : EIATTR_EXIT_INSTR_OFFSETS
	.align		4
        /*0050*/ 	.byte	0x04, 0x1c
        /*0052*/ 	.short	(.L_19 - .L_18)


	//   ....[0]....
.L_18:
        /*0054*/ 	.word	0x000001c0


	//   ....[1]....
        /*0058*/ 	.word	0x000001e0


	//----- nvinfo : EIATTR_REQNTID
	.align		4
.L_19:
        /*005c*/ 	.byte	0x04, 0x10
        /*005e*/ 	.short	(.L_21 - .L_20)
.L_20:
        /*0060*/ 	.word	0x00000080
        /*0064*/ 	.word	0x00000001
        /*0068*/ 	.word	0x00000001


	//----- nvinfo : EIATTR_CBANK_PARAM_SIZE
	.align		4
.L_21:
        /*006c*/ 	.byte	0x03, 0x19
        /*006e*/ 	.short	0x001c


	//----- nvinfo : EIATTR_PARAM_CBANK
	.align		4
        /*0070*/ 	.byte	0x04, 0x0a
        /*0072*/ 	.short	(.L_23 - .L_22)
	.align		4
.L_22:
        /*0074*/ 	.word	index@(.nv.constant0.triton_poi_fused_add_convolution_4)
        /*0078*/ 	.short	0x0210
        /*007a*/ 	.short	0x001c


	//----- nvinfo : EIATTR_SW_WAR
	.align		4
.L_23:
        /*007c*/ 	.byte	0x04, 0x36
        /*007e*/ 	.short	(.L_25 - .L_24)
.L_24:
        /*0080*/ 	.word	0x00000008
.L_25:


//--------------------- .nv.callgraph             --------------------------
	.section	.nv.callgraph,"",@"SHT_CUDA_CALLGRAPH"
	.align	4
	.sectionentsize	8
	.align		4
        /*0000*/ 	.word	0x00000000
	.align		4
        /*0004*/ 	.word	0xffffffff
	.align		4
        /*0008*/ 	.word	0x00000000
	.align		4
        /*000c*/ 	.word	0xfffffffe
	.align		4
        /*0010*/ 	.word	0x00000000
	.align		4
        /*0014*/ 	.word	0xfffffffd
	.align		4
        /*0018*/ 	.word	0x00000000
	.align		4
        /*001c*/ 	.word	0xfffffffc


//--------------------- .text.triton_poi_fused_add_convolution_4 --------------------------
	.section	.text.triton_poi_fused_add_convolution_4,"ax",@progbits
	.align	128
        .global         triton_poi_fused_add_convolution_4
        .type           triton_poi_fused_add_convolution_4,@function
        .size           triton_poi_fused_add_convolution_4,(.L_x_1 - triton_poi_fused_add_convolution_4)
        .other          triton_poi_fused_add_convolution_4,@"STO_CUDA_ENTRY STV_DEFAULT"
triton_poi_fused_add_convolution_4:
.text.triton_poi_fused_add_convolution_4:
[----:B------:R-:W0:Y:S02]  /*0000*/  LDC R1, c[0x0][0x28] ;  /* 0x00000a00ff017b82 */ /* 0x000e240000000800 */
[----:B------:R-:W1:Y:S01]  /*0010*/  S2R R0, SR_TID.X ;  /* 0x0000000000007919 */ /* 0x000e620000002100 */
[----:B------:R-:W2:Y:S01]  /*0020*/  LDC.64 R4, c[0x0][0x218] ;  /* 0x00008600ff047b82 */ /* 0x000ea20000000a00 */
[----:B------:R-:W-:Y:S01]  /*0030*/  ULDC.64 UR4, c[0x0][0x208] ;  /* 0x0000820000047ab9 */ /* 0x000fe20000000a00 */
[----:B------:R-:W3:Y:S06]  /*0040*/  S2R R9, SR_CTAID.X ;  /* 0x0000000000097919 */ /* 0x000eec0000002500 */
[----:B------:R-:W4:Y:S01]  /*0050*/  LDC.64 R6, c[0x0][0x220] ;  /* 0x00008800ff067b82 */ /* 0x000f220000000a00 */
[----:B-1----:R-:W-:-:S02]  /*0060*/  LOP3.LUT R0, R0, 0x7f, RZ, 0xc0, !PT ;  /* 0x0000007f00007812 */ /* 0x002fc400078ec0ff */
[----:B---3--:R-:W-:-:S03]  /*0070*/  SHF.R.S32.HI R2, RZ, 0x18, R9 ;  /* 0x00000018ff027819 */ /* 0x008fc60000011409 */
[----:B------:R-:W-:Y:S01]  /*0080*/  IMAD R9, R9, 0x80, R0 ;  /* 0x0000008009097824 */ /* 0x000fe200078e0200 */
[----:B------:R-:W-:Y:S02]  /*0090*/  SGXT R0, R2, 0x1 ;  /* 0x000000010200781a */ /* 0x000fe40000000200 */
[----:B------:R-:W1:Y:S02]  /*00a0*/  LDC.64 R2, c[0x0][0x210] ;  /* 0x00008400ff027b82 */ /* 0x000e640000000a00 */
[----:B------:R-:W-:Y:S02]  /*00b0*/  ISETP.GE.AND P0, PT, R9, 0x400, PT ;  /* 0x000004000900780c */ /* 0x000fe40003f06270 */
[----:B------:R-:W-:-:S04]  /*00c0*/  LEA.HI R0, R0, R9, RZ, 0x6 ;  /* 0x0000000900007211 */ /* 0x000fc800078f30ff */
[----:B------:R-:W-:-:S04]  /*00d0*/  SHF.R.S32.HI R0, RZ, 0x6, R0 ;  /* 0x00000006ff007819 */ /* 0x000fc80000011400 */
[----:B------:R-:W-:-:S04]  /*00e0*/  LEA.HI R8, R0, R0, RZ, 0x2 ;  /* 0x0000000000087211 */ /* 0x000fc800078f10ff */
[----:B------:R-:W-:-:S05]  /*00f0*/  LOP3.LUT R11, R8, 0xfffffffc, RZ, 0xc0, !PT ;  /* 0xfffffffc080b7812 */ /* 0x000fca00078ec0ff */
[----:B------:R-:W-:Y:S02]  /*0100*/  IMAD.IADD R11, R0, 0x1, -R11 ;  /* 0x00000001000b7824 */ /* 0x000fe400078e0a0b */
[----:B------:R-:W-:Y:S02]  /*0110*/  IMAD.MOV.U32 R0, RZ, RZ, RZ ;  /* 0x000000ffff007224 */ /* 0x000fe400078e00ff */
[----:B--2---:R-:W-:Y:S01]  /*0120*/  IMAD.WIDE R4, R11, 0x4, R4 ;  /* 0x000000040b047825 */ /* 0x004fe200078e0204 */
[----:B------:R-:W-:-:S03]  /*0130*/  HFMA2.MMA R11, -RZ, RZ, 0, 0 ;  /* 0x00000000ff0b7435 */ /* 0x000fc600000001ff */
[----:B-1----:R-:W-:Y:S01]  /*0140*/  IMAD.WIDE R2, R9, 0x4, R2 ;  /* 0x0000000409027825 */ /* 0x002fe200078e0202 */
[----:B------:R-:W-:-:S03]  /*0150*/  MOV R8, RZ ;  /* 0x000000ff00087202 */ /* 0x000fc60000000f00 */
[----:B----4-:R-:W-:Y:S01]  /*0160*/  IMAD.WIDE R6, R9, 0x4, R6 ;  /* 0x0000000409067825 */ /* 0x010fe200078e0206 */
[----:B------:R-:W2:Y:S04]  /*0170*/  @!P0 LDG.E R0, desc[UR4][R2.64] ;  /* 0x0000000402008981 */ /* 0x000ea8000c1e1900 */
[----:B------:R-:W2:Y:S04]  /*0180*/  @!P0 LDG.E.EL R11, desc[UR4][R4.64] ;  /* 0x00000004040b8981 */ /* 0x000ea8000c2e1900 */
[----:B------:R-:W3:Y:S01]  /*0190*/  @!P0 LDG.E R8, desc[UR4][R6.64] ;  /* 0x0000000406088981 */ /* 0x000ee2000c1e1900 */
[----:B--2---:R-:W-:-:S04]  /*01a0*/  FADD R11, R11, R0 ;  /* 0x000000000b0b7221 */ /* 0x004fc80000000000 */
[----:B---3--:R-:W-:Y:S01]  /*01b0*/  FADD R11, R11, R8 ;  /* 0x000000080b0b7221 */ /* 0x008fe20000000000 */
[----:B------:R-:W-:Y:S06]  /*01c0*/  @P0 EXIT ;  /* 0x000000000000094d */ /* 0x000fec0003800000 */
[----:B------:R-:W-:Y:S01]  /*01d0*/  STG.E desc[UR4][R2.64], R11 ;  /* 0x0000000b02007986 */ /* 0x000fe2000c101904 */
[----:B------:R-:W-:Y:S05]  /*01e0*/  EXIT ;  /* 0x000000000000794d */ /* 0x000fea0003800000 */
.L_x_0:
[----:B------:R-:W-:-:S00]  /*01f0*/  BRA `(.L_x_0) ;  /* 0xfffffffc00fc7947 */ /* 0x000fc0000383ffff */
[----:B------:R-:W-:-:S00]  /*0200*/  NOP ;  /* 0x0000000000007918 */ /* 0x000fc00000000000 */
[----:B------:R-:W-:-:S00]  /*0210*/  NOP ;  /* 0x0000000000007918 */ /* 0x000fc00000000000 */
[----:B------:R-:W-:-:S00]  /*0220*/  NOP ;  /* 0x0000000000007918 */ /* 0x000fc00000000000 */
[----:B------:R-:W-:-:S00]  /*0230*/  NOP ;  /* 0x0000000000007918 */ /* 0x000fc00000000000 */
[----:B------:R-:W-:-:S00]  /*0240*/  NOP ;  /* 0x0000000000007918 */ /* 0x000fc00000000000 */
[----:B------:R-:W-:-:S00]  /*0250*/  NOP ;  /* 0x0000000000007918 */ /* 0x000fc00000000000 */
[----:B------:R-:W-:-:S00]  /*0260*/  NOP ;  /* 0x0000000000007918 */ /* 0x000fc00000000000 */
[----:B------:R-:W-:-:S00]  /*0270*/  NOP ;  /* 0x0000000000007918 */ /* 0x000fc00000000000 */
.L_x_1:


//--------------------- .nv.constant0.triton_poi_fused_add_convolution_4 --------------------------
	.section	.nv.constant0.triton_poi_fused_add_convolution_4,"a",@progbits
	.sectionflags	@""
	.align	4
.nv.constant0.triton_poi_fused_add_convolution_4:
	.zero		556
